	.headerflags	@"EF_CUDA_TEXMODE_UNIFIED EF_CUDA_64BIT_ADDRESS EF_CUDA_ACCELERATORS EF_CUDA_SM90 EF_CUDA_VIRTUAL_SM(EF_CUDA_SM90)"
	.elftype	@"ET_EXEC"


//--------------------- .nv.info                  --------------------------
	.section	.nv.info,"",@"SHT_CUDA_INFO"
	.align	4


	//----- nvinfo : EIATTR_REGCOUNT
	.align		4
        /*0000*/ 	.byte	0x04, 0x2f
        /*0002*/ 	.short	(.L_1 - .L_0)
	.align		4
.L_0:
        /*0004*/ 	.word	index@(triton_poi_fused__unsafe_index_add_4)
        /*0008*/ 	.word	0x00000015


	//----- nvinfo : EIATTR_MIN_STACK_SIZE
	.align		4
.L_1:
        /*000c*/ 	.byte	0x04, 0x12
        /*000e*/ 	.short	(.L_3 - .L_2)
	.align		4
.L_2:
        /*0010*/ 	.word	index@(triton_poi_fused__unsafe_index_add_4)
        /*0014*/ 	.word	0x00000000


	//----- nvinfo : EIATTR_FRAME_SIZE
	.align		4
.L_3:
        /*0018*/ 	.byte	0x04, 0x11
        /*001a*/ 	.short	(.L_5 - .L_4)
	.align		4
.L_4:
        /*001c*/ 	.word	index@(triton_poi_fused__unsafe_index_add_4)
        /*0020*/ 	.word	0x00000000


	//----- nvinfo : EIATTR_MIN_STACK_SIZE
	.align		4
.L_5:
        /*0024*/ 	.byte	0x04, 0x12
        /*0026*/ 	.short	(.L_7 - .L_6)
	.align		4
.L_6:
        /*0028*/ 	.word	index@(triton_poi_fused__unsafe_index_add_4)
        /*002c*/ 	.word	0x00000000
.L_7:


//--------------------- .nv.info.triton_poi_fused__unsafe_index_add_4 --------------------------
	.section	.nv.info.triton_poi_fused__unsafe_index_add_4,"",@"SHT_CUDA_INFO"
	.sectionflags	@""
	.align	4


	//----- nvinfo : EIATTR_CUDA_API_VERSION
	.align		4
        /*0000*/ 	.byte	0x04, 0x37
        /*0002*/ 	.short	(.L_9 - .L_8)
.L_8:
        /*0004*/ 	.word	0x0000007c


	//----- nvinfo : EIATTR_KPARAM_INFO
	.align		4
.L_9:
        /*0008*/ 	.byte	0x04, 0x17
        /*000a*/ 	.short	(.L_11 - .L_10)
.L_10:
        /*000c*/ 	.word	0x00000000
        /*0010*/ 	.short	0x0005
        /*0012*/ 	.short	0x0024
        /*0014*/ 	.byte	0x00, 0xf0, 0x11, 0x00


	//----- nvinfo : EIATTR_KPARAM_INFO
	.align		4
.L_11:
        /*0018*/ 	.byte	0x04, 0x17
        /*001a*/ 	.short	(.L_13 - .L_12)
.L_12:
        /*001c*/ 	.word	0x00000000
        /*0020*/ 	.short	0x0004
        /*0022*/ 	.short	0x0020
        /*0024*/ 	.byte	0x00, 0xf0, 0x11, 0x00


	//----- nvinfo : EIATTR_KPARAM_INFO
	.align		4
.L_13:
        /*0028*/ 	.byte	0x04, 0x17
        /*002a*/ 	.short	(.L_15 - .L_14)
.L_14:
        /*002c*/ 	.word	0x00000000
        /*0030*/ 	.short	0x0003
        /*0032*/ 	.short	0x0018
        /*0034*/ 	.byte	0x00, 0xf4, 0x21, 0x00


	//----- nvinfo : EIATTR_KPARAM_INFO
	.align		4
.L_15:
        /*0038*/ 	.byte	0x04, 0x17
        /*003a*/ 	.short	(.L_17 - .L_16)
.L_16:
        /*003c*/ 	.word	0x00000000
        /*0040*/ 	.short	0x0002
        /*0042*/ 	.short	0x0010
        /*0044*/ 	.byte	0x00, 0xf4, 0x21, 0x00


	//----- nvinfo : EIATTR_KPARAM_INFO
	.align		4
.L_17:
        /*0048*/ 	.byte	0x04, 0x17
        /*004a*/ 	.short	(.L_19 - .L_18)
.L_18:
        /*004c*/ 	.word	0x00000000
        /*0050*/ 	.short	0x0001
        /*0052*/ 	.short	0x0008
        /*0054*/ 	.byte	0x00, 0xf4, 0x21, 0x00


	//----- nvinfo : EIATTR_KPARAM_INFO
	.align		4
.L_19:
        /*0058*/ 	.byte	0x04, 0x17
        /*005a*/ 	.short	(.L_21 - .L_20)
.L_20:
        /*005c*/ 	.word	0x00000000
        /*0060*/ 	.short	0x0000
        /*0062*/ 	.short	0x0000
        /*0064*/ 	.byte	0x00, 0xf4, 0x21, 0x00


	//----- nvinfo : EIATTR_SPARSE_MMA_MASK
	.align		4
.L_21:
        /*0068*/ 	.byte	0x03, 0x50
        /*006a*/ 	.short	0x0000


	//----- nvinfo : EIATTR_MAXREG_COUNT
	.align		4
        /*006c*/ 	.byte	0x03, 0x1b
        /*006e*/ 	.short	0x00ff


	//----- nvinfo : EIATTR_EXIT_INSTR_OFFSETS
	.align		4
        /*0070*/ 	.byte	0x04, 0x1c
        /*0072*/ 	.short	(.L_23 - .L_22)


	//   ....[0]....
.L_22:
        /*0074*/ 	.word	0x00000490


	//   ....[1]....
        /*0078*/ 	.word	0x000004b0


	//----- nvinfo : EIATTR_REQNTID
	.align		4
.L_23:
        /*007c*/ 	.byte	0x04, 0x10
        /*007e*/ 	.short	(.L_25 - .L_24)
.L_24:
        /*0080*/ 	.word	0x00000080
        /*0084*/ 	.word	0x00000001
        /*0088*/ 	.word	0x00000001


	//----- nvinfo : EIATTR_CBANK_PARAM_SIZE
	.align		4
.L_25:
        /*008c*/ 	.byte	0x03, 0x19
        /*008e*/ 	.short	0x0028


	//----- nvinfo : EIATTR_PARAM_CBANK
	.align		4
        /*0090*/ 	.byte	0x04, 0x0a
        /*0092*/ 	.short	(.L_27 - .L_26)
	.align		4
.L_26:
        /*0094*/ 	.word	index@(.nv.constant0.triton_poi_fused__unsafe_index_add_4)
        /*0098*/ 	.short	0x0210
        /*009a*/ 	.short	0x0028


	//----- nvinfo : EIATTR_SW_WAR
	.align		4
.L_27:
        /*009c*/ 	.byte	0x04, 0x36
        /*009e*/ 	.short	(.L_29 - .L_28)
.L_28:
        /*00a0*/ 	.word	0x00000008
.L_29:


//--------------------- .nv.callgraph             --------------------------
	.section	.nv.callgraph,"",@"SHT_CUDA_CALLGRAPH"
	.align	4
	.sectionentsize	8
	.align		4
        /*0000*/ 	.word	0x00000000
	.align		4
        /*0004*/ 	.word	0xffffffff
	.align		4
        /*0008*/ 	.word	0x00000000
	.align		4
        /*000c*/ 	.word	0xfffffffe
	.align		4
        /*0010*/ 	.word	0x00000000
	.align		4
        /*0014*/ 	.word	0xfffffffd
	.align		4
        /*0018*/ 	.word	0x00000000
	.align		4
        /*001c*/ 	.word	0xfffffffc


//--------------------- .text.triton_poi_fused__unsafe_index_add_4 --------------------------
	.section	.text.triton_poi_fused__unsafe_index_add_4,"ax",@progbits
	.sectionflags	@"SHF_BARRIERS=1"
	.align	128
        .global         triton_poi_fused__unsafe_index_add_4
        .type           triton_poi_fused__unsafe_index_add_4,@function
        .size           triton_poi_fused__unsafe_index_add_4,(.L_x_1 - triton_poi_fused__unsafe_index_add_4)
        .other          triton_poi_fused__unsafe_index_add_4,@"STO_CUDA_ENTRY STV_DEFAULT"
triton_poi_fused__unsafe_index_add_4:
.text.triton_poi_fused__unsafe_index_add_4:
[----:B------:R-:W0:Y:S01]  /*0000*/  LDC R1, c[0x0][0x28] ;  /* 0x00000a00ff017b82 */ /* 0x000e220000000800 */
[----:B------:R-:W1:Y:S07]  /*0010*/  S2R R0, SR_CTAID.X ;  /* 0x0000000000007919 */ /* 0x000e6e0000002500 */
[----:B------:R-:W2:Y:S01]  /*0020*/  LDC.64 R12, c[0x0][0x210] ;  /* 0x00008400ff0c7b82 */ /* 0x000ea20000000a00 */
[----:B------:R-:W-:Y:S01]  /*0030*/  ULDC.64 UR6, c[0x0][0x208] ;  /* 0x0000820000067ab9 */ /* 0x000fe20000000a00 */
[----:B------:R-:W3:Y:S01]  /*0040*/  S2R R10, SR_TID.X ;  /* 0x00000000000a7919 */ /* 0x000ee20000002100 */
[----:B------:R-:W4:Y:S05]  /*0050*/  S2R R9, SR_CTAID.Y ;  /* 0x0000000000097919 */ /* 0x000f2a0000002600 */
[----:B------:R-:W5:Y:S01]  /*0060*/  LDC.64 R16, c[0x0][0x220] ;  /* 0x00008800ff107b82 */ /* 0x000f620000000a00 */
[----:B-1----:R-:W-:-:S02]  /*0070*/  SHF.R.S32.HI R3, RZ, 0x1f, R0 ;  /* 0x0000001fff037819 */ /* 0x002fc40000011400 */
[----:B------:R-:W-:Y:S02]  /*0080*/  ISETP.GE.AND P0, PT, R0, 0x10, PT ;  /* 0x000000100000780c */ /* 0x000fe40003f06270 */
[----:B------:R-:W-:-:S04]  /*0090*/  LEA.HI R3, R3, R0, RZ, 0x2 ;  /* 0x0000000003037211 */ /* 0x000fc800078f10ff */
[----:B------:R-:W-:-:S05]  /*00a0*/  LOP3.LUT R5, R3, 0xfffffffc, RZ, 0xc0, !PT ;  /* 0xfffffffc03057812 */ /* 0x000fca00078ec0ff */
[----:B------:R-:W-:Y:S01]  /*00b0*/  IMAD.IADD R7, R0, 0x1, -R5 ;  /* 0x0000000100077824 */ /* 0x000fe200078e0a05 */
[----:B------:R-:W-:-:S03]  /*00c0*/  CS2R R4, SRZ ;  /* 0x0000000000047805 */ /* 0x000fc6000001ff00 */
[----:B--2---:R-:W-:Y:S01]  /*00d0*/  IMAD.WIDE R6, R7, 0x8, R12 ;  /* 0x0000000807067825 */ /* 0x004fe200078e020c */
[----:B------:R-:W-:-:S04]  /*00e0*/  SHF.R.S32.HI R3, RZ, 0x2, R3 ;  /* 0x00000002ff037819 */ /* 0x000fc80000011403 */
[----:B------:R1:W2:Y:S01]  /*00f0*/  @!P0 LDG.E.EL.64 R4, desc[UR6][R6.64] ;  /* 0x0000000606048981 */ /* 0x0002a2000c2e1b00 */
[----:B------:R-:W-:Y:S01]  /*0100*/  IMAD.WIDE R12, R3, 0x8, R12 ;  /* 0x00000008030c7825 */ /* 0x000fe200078e020c */
[----:B------:R-:W-:Y:S02]  /*0110*/  CS2R R2, SRZ ;  /* 0x0000000000027805 */ /* 0x000fe4000001ff00 */
[----:B---3--:R-:W-:-:S04]  /*0120*/  LOP3.LUT R8, R10, 0x7f, RZ, 0xc0, !PT ;  /* 0x0000007f0a087812 */ /* 0x008fc800078ec0ff */
[----:B------:R3:W2:Y:S01]  /*0130*/  @!P0 LDG.E.EL.64 R2, desc[UR6][R12.64] ;  /* 0x000000060c028981 */ /* 0x0006a2000c2e1b00 */
[----:B----4-:R-:W-:-:S04]  /*0140*/  PRMT R11, R8, 0x6540, R9 ;  /* 0x00006540080b7816 */ /* 0x010fc80000000009 */
[C---:B------:R-:W-:Y:S02]  /*0150*/  LOP3.LUT R15, R11.reuse, 0x80, RZ, 0xfc, !PT ;  /* 0x000000800b0f7812 */ /* 0x040fe400078efcff */
[C---:B------:R-:W-:Y:S01]  /*0160*/  ISETP.LT.AND P1, PT, R11.reuse, 0x200, !P0 ;  /* 0x000002000b00780c */ /* 0x040fe20004721270 */
[--C-:B------:R-:W-:Y:S01]  /*0170*/  IMAD R11, R11, 0x10, R0.reuse ;  /* 0x000000100b0b7824 */ /* 0x100fe200078e0200 */
[C---:B------:R-:W-:Y:S01]  /*0180*/  ISETP.LT.AND P2, PT, R15.reuse, 0x200, !P0 ;  /* 0x000002000f00780c */ /* 0x040fe20004741270 */
[----:B-1----:R-:W-:Y:S01]  /*0190*/  IMAD R7, R15, 0x10, R0 ;  /* 0x000000100f077824 */ /* 0x002fe200078e0200 */
[----:B---3--:R-:W1:Y:S01]  /*01a0*/  LDC.64 R12, c[0x0][0x218] ;  /* 0x00008600ff0c7b82 */ /* 0x008e620000000a00 */
[----:B-----5:R-:W-:-:S04]  /*01b0*/  IMAD.WIDE R14, R11, 0x4, R16 ;  /* 0x000000040b0e7825 */ /* 0x020fc800078e0210 */
[----:B------:R-:W-:Y:S01]  /*01c0*/  IMAD.WIDE R16, R7, 0x4, R16 ;  /* 0x0000000407107825 */ /* 0x000fe200078e0210 */
[----:B------:R-:W-:-:S06]  /*01d0*/  CS2R R6, SRZ ;  /* 0x0000000000067805 */ /* 0x000fcc000001ff00 */
[----:B------:R3:W4:Y:S04]  /*01e0*/  @P1 LDG.E.EL R6, desc[UR6][R14.64] ;  /* 0x000000060e061981 */ /* 0x000728000c2e1900 */
[----:B------:R-:W5:Y:S01]  /*01f0*/  @P2 LDG.E.EL R7, desc[UR6][R16.64] ;  /* 0x0000000610072981 */ /* 0x000f62000c2e1900 */
[----:B------:R-:W-:Y:S01]  /*0200*/  IMAD.SHL.U32 R10, R10, 0x2, RZ ;  /* 0x000000020a0a7824 */ /* 0x000fe200078e00ff */
[----:B------:R-:W3:Y:S01]  /*0210*/  S2UR UR5, SR_CgaCtaId ;  /* 0x00000000000579c3 */ /* 0x000ee20000008800 */
[----:B------:R-:W-:-:S03]  /*0220*/  UMOV UR4, 0x400 ;  /* 0x0000040000047882 */ /* 0x000fc60000000000 */
[----:B------:R-:W-:-:S04]  /*0230*/  LOP3.LUT R10, R10, 0xfe, RZ, 0xc0, !PT ;  /* 0x000000fe0a0a7812 */ /* 0x000fc800078ec0ff */
[----:B------:R-:W-:-:S04]  /*0240*/  PRMT R9, R10, 0x6540, R9 ;  /* 0x000065400a097816 */ /* 0x000fc80000000009 */
[----:B------:R-:W-:Y:S02]  /*0250*/  SHF.R.S32.HI R18, RZ, 0x1f, R9 ;  /* 0x0000001fff127819 */ /* 0x000fe40000011409 */
[----:B------:R-:W-:Y:S02]  /*0260*/  ISETP.LT.AND P0, PT, R9, 0x200, !P0 ;  /* 0x000002000900780c */ /* 0x000fe40004701270 */
[----:B------:R-:W-:Y:S01]  /*0270*/  LEA.HI R18, R18, R9, RZ, 0x7 ;  /* 0x0000000912127211 */ /* 0x000fe200078f38ff */
[----:B0--3--:R-:W-:Y:S01]  /*0280*/  UPRMT UR4, UR5, 0x654, UR4 ;  /* 0x0000065405047896 */ /* 0x009fe20008000004 */
[----:B--2---:R-:W-:-:S04]  /*0290*/  SHF.R.U32.HI R11, RZ, 0x19, R5 ;  /* 0x00000019ff0b7819 */ /* 0x004fc80000011605 */
[----:B------:R-:W-:-:S04]  /*02a0*/  LOP3.LUT R11, R11, 0x40, RZ, 0xc0, !PT ;  /* 0x000000400b0b7812 */ /* 0x000fc800078ec0ff */
[----:B------:R-:W-:Y:S02]  /*02b0*/  IADD3 R11, P1, R4, R11, RZ ;  /* 0x0000000b040b7210 */ /* 0x000fe40007f3e0ff */
[----:B------:R-:W-:Y:S02]  /*02c0*/  LOP3.LUT R4, R18, 0xffffff80, RZ, 0xc0, !PT ;  /* 0xffffff8012047812 */ /* 0x000fe400078ec0ff */
[----:B------:R-:W-:Y:S01]  /*02d0*/  SHF.R.S32.HI R18, RZ, 0x7, R18 ;  /* 0x00000007ff127819 */ /* 0x000fe20000011412 */
[----:B------:R-:W-:Y:S01]  /*02e0*/  IMAD.X R14, RZ, RZ, R5, P1 ;  /* 0x000000ffff0e7224 */ /* 0x000fe200008e0605 */
[C---:B-1----:R-:W-:Y:S02]  /*02f0*/  LEA R12, P1, R11.reuse, R12, 0x9 ;  /* 0x0000000c0b0c7211 */ /* 0x042fe400078248ff */
[----:B------:R-:W-:Y:S02]  /*0300*/  SHF.R.U32.HI R5, RZ, 0x19, R3 ;  /* 0x00000019ff057819 */ /* 0x000fe40000011603 */
[----:B------:R-:W-:-:S02]  /*0310*/  LEA.HI.X R13, R11, R13, R14, 0x9, P1 ;  /* 0x0000000d0b0d7211 */ /* 0x000fc400008f4c0e */
[----:B------:R-:W-:Y:S01]  /*0320*/  LOP3.LUT R11, R5, 0x40, RZ, 0xc0, !PT ;  /* 0x00000040050b7812 */ /* 0x000fe200078ec0ff */
[----:B------:R-:W-:-:S03]  /*0330*/  IMAD.IADD R5, R9, 0x1, -R4 ;  /* 0x0000000109057824 */ /* 0x000fc600078e0a04 */
[----:B------:R-:W-:Y:S01]  /*0340*/  IADD3 R11, P1, R2, R11, RZ ;  /* 0x0000000b020b7210 */ /* 0x000fe20007f3e0ff */
[----:B------:R-:W-:-:S04]  /*0350*/  IMAD.WIDE R12, R5, 0x4, R12 ;  /* 0x00000004050c7825 */ /* 0x000fc800078e020c */
[----:B------:R-:W-:Y:S01]  /*0360*/  IMAD.X R3, RZ, RZ, R3, P1 ;  /* 0x000000ffff037224 */ /* 0x000fe200008e0603 */
[----:B------:R-:W-:-:S04]  /*0370*/  LEA R2, P1, R11, R12, 0xf ;  /* 0x0000000c0b027211 */ /* 0x000fc800078278ff */
[----:B------:R-:W-:Y:S01]  /*0380*/  LEA.HI.X R3, R11, R13, R3, 0xf, P1 ;  /* 0x0000000d0b037211 */ /* 0x000fe200008f7c03 */
[----:B------:R-:W-:Y:S01]  /*0390*/  IMAD.SHL.U32 R13, R18, 0x80000, RZ ;  /* 0x00080000120d7824 */ /* 0x000fe200078e00ff */
[----:B------:R-:W-:Y:S02]  /*03a0*/  LEA R11, R8, UR4, 0x2 ;  /* 0x00000004080b7c11 */ /* 0x000fe4000f8e10ff */
[----:B------:R-:W-:Y:S01]  /*03b0*/  LEA R10, R10, UR4, 0x2 ;  /* 0x000000040a0a7c11 */ /* 0x000fe2000f8e10ff */
[----:B------:R-:W-:Y:S01]  /*03c0*/  IMAD.WIDE R12, R13, 0x4, R2 ;  /* 0x000000040d0c7825 */ /* 0x000fe200078e0202 */
[----:B------:R-:W-:Y:S01]  /*03d0*/  CS2R R2, SRZ ;  /* 0x0000000000027805 */ /* 0x000fe2000001ff00 */
[----:B----4-:R-:W-:Y:S01]  /*03e0*/  STS [R11], R6 ;  /* 0x000000060b007388 */ /* 0x010fe20000000800 */
[----:B------:R-:W0:Y:S03]  /*03f0*/  LDC.64 R8, c[0x0][0x228] ;  /* 0x00008a00ff087b82 */ /* 0x000e260000000a00 */
[----:B-----5:R-:W-:Y:S05]  /*0400*/  STS [R11+0x200], R7 ;  /* 0x000200070b007388 */ /* 0x020fea0000000800 */
[----:B------:R-:W-:Y:S06]  /*0410*/  BAR.SYNC.DEFER_BLOCKING 0x0 ;  /* 0x0000000000007b1d */ /* 0x000fec0000010000 */
[----:B------:R-:W2:Y:S01]  /*0420*/  @P0 LDG.E.64 R2, desc[UR6][R12.64] ;  /* 0x000000060c020981 */ /* 0x000ea2000c1e1b00 */
[----:B------:R-:W-:-:S03]  /*0430*/  IMAD R5, R0, 0x80, R5 ;  /* 0x0000008000057824 */ /* 0x000fc600078e0205 */
[----:B------:R-:W2:Y:S01]  /*0440*/  LDS.64 R14, [R10] ;  /* 0x000000000a0e7984 */ /* 0x000ea20000000a00 */
[----:B------:R-:W-:-:S04]  /*0450*/  IMAD R5, R18, 0x800, R5 ;  /* 0x0000080012057824 */ /* 0x000fc800078e0205 */
[----:B0-----:R-:W-:-:S04]  /*0460*/  IMAD.WIDE R4, R5, 0x4, R8 ;  /* 0x0000000405047825 */ /* 0x001fc800078e0208 */
[----:B--2---:R-:W-:Y:S01]  /*0470*/  FADD R2, R14, R2 ;  /* 0x000000020e027221 */ /* 0x004fe20000000000 */
[----:B------:R-:W-:Y:S01]  /*0480*/  FADD R3, R15, R3 ;  /* 0x000000030f037221 */ /* 0x000fe20000000000 */
[----:B------:R-:W-:Y:S06]  /*0490*/  @!P0 EXIT ;  /* 0x000000000000894d */ /* 0x000fec0003800000 */
[----:B------:R-:W-:Y:S01]  /*04a0*/  STG.E.64 desc[UR6][R4.64], R2 ;  /* 0x0000000204007986 */ /* 0x000fe2000c101b06 */
[----:B------:R-:W-:Y:S05]  /*04b0*/  EXIT ;  /* 0x000000000000794d */ /* 0x000fea0003800000 */
.L_x_0:
[----:B------:R-:W-:-:S00]  /*04c0*/  BRA `(.L_x_0) ;  /* 0xfffffffc00fc7947 */ /* 0x000fc0000383ffff */
[----:B------:R-:W-:-:S00]  /*04d0*/  NOP ;  /* 0x0000000000007918 */ /* 0x000fc00000000000 */
        /* <DEDUP_REMOVED lines=10> */
.L_x_1:


//--------------------- .nv.shared.triton_poi_fused__unsafe_index_add_4 --------------------------
	.section	.nv.shared.triton_poi_fused__unsafe_index_add_4,"aw",@nobits
	.sectionflags	@""
	.align	16
	.zero		1024


//--------------------- .nv.constant0.triton_poi_fused__unsafe_index_add_4 --------------------------
	.section	.nv.constant0.triton_poi_fused__unsafe_index_add_4,"a",@progbits
	.sectionflags	@""
	.align	4
.nv.constant0.triton_poi_fused__unsafe_index_add_4:
	.zero		568
